	.headerflags	@"EF_CUDA_TEXMODE_UNIFIED EF_CUDA_64BIT_ADDRESS EF_CUDA_ACCELERATORS EF_CUDA_SM90 EF_CUDA_VIRTUAL_SM(EF_CUDA_SM90)"
	.elftype	@"ET_EXEC"


//--------------------- .nv.info                  --------------------------
	.section	.nv.info,"",@"SHT_CUDA_INFO"
	.align	4


	//----- nvinfo : EIATTR_REGCOUNT
	.align		4
        /*0000*/ 	.byte	0x04, 0x2f
        /*0002*/ 	.short	(.L_3 - .L_2)
	.align		4
.L_2:
        /*0004*/ 	.word	index@(triton_poi_fused__native_batch_norm_legit_no_training_convolution_relu_threshold_backward_30)
        /*0008*/ 	.word	0x00000020


	//----- nvinfo : EIATTR_MIN_STACK_SIZE
	.align		4
.L_3:
        /*000c*/ 	.byte	0x04, 0x12
        /*000e*/ 	.short	(.L_5 - .L_4)
	.align		4
.L_4:
        /*0010*/ 	.word	index@(triton_poi_fused__native_batch_norm_legit_no_training_convolution_relu_threshold_backward_30)
        /*0014*/ 	.word	0x00000000


	//----- nvinfo : EIATTR_FRAME_SIZE
	.align		4
.L_5:
        /*0018*/ 	.byte	0x04, 0x11
        /*001a*/ 	.short	(.L_7 - .L_6)
	.align		4
.L_6:
        /*001c*/ 	.word	index@(triton_poi_fused__native_batch_norm_legit_no_training_convolution_relu_threshold_backward_30)
        /*0020*/ 	.word	0x00000000


	//----- nvinfo : EIATTR_MIN_STACK_SIZE
	.align		4
.L_7:
        /*0024*/ 	.byte	0x04, 0x12
        /*0026*/ 	.short	(.L_9 - .L_8)
	.align		4
.L_8:
        /*0028*/ 	.word	index@(triton_poi_fused__native_batch_norm_legit_no_training_convolution_relu_threshold_backward_30)
        /*002c*/ 	.word	0x00000000
.L_9:


//--------------------- .nv.info.triton_poi_fused__native_batch_norm_legit_no_training_convolution_relu_threshold_backward_30 --------------------------
	.section	.nv.info.triton_poi_fused__native_batch_norm_legit_no_training_convolution_relu_threshold_backward_30,"",@"SHT_CUDA_INFO"
	.sectionflags	@""
	.align	4


	//----- nvinfo : EIATTR_CUDA_API_VERSION
	.align		4
        /*0000*/ 	.byte	0x04, 0x37
        /*0002*/ 	.short	(.L_11 - .L_10)
.L_10:
        /*0004*/ 	.word	0x0000007c


	//----- nvinfo : EIATTR_KPARAM_INFO
	.align		4
.L_11:
        /*0008*/ 	.byte	0x04, 0x17
        /*000a*/ 	.short	(.L_13 - .L_12)
.L_12:
        /*000c*/ 	.word	0x00000000
        /*0010*/ 	.short	0x0008
        /*0012*/ 	.short	0x0040
        /*0014*/ 	.byte	0x00, 0xf0, 0x11, 0x00


	//----- nvinfo : EIATTR_KPARAM_INFO
	.align		4
.L_13:
        /*0018*/ 	.byte	0x04, 0x17
        /*001a*/ 	.short	(.L_15 - .L_14)
.L_14:
        /*001c*/ 	.word	0x00000000
        /*0020*/ 	.short	0x0007
        /*0022*/ 	.short	0x0038
        /*0024*/ 	.byte	0x00, 0xf4, 0x21, 0x00


	//----- nvinfo : EIATTR_KPARAM_INFO
	.align		4
.L_15:
        /*0028*/ 	.byte	0x04, 0x17
        /*002a*/ 	.short	(.L_17 - .L_16)
.L_16:
        /*002c*/ 	.word	0x00000000
        /*0030*/ 	.short	0x0006
        /*0032*/ 	.short	0x0030
        /*0034*/ 	.byte	0x00, 0xf4, 0x21, 0x00


	//----- nvinfo : EIATTR_KPARAM_INFO
	.align		4
.L_17:
        /*0038*/ 	.byte	0x04, 0x17
        /*003a*/ 	.short	(.L_19 - .L_18)
.L_18:
        /*003c*/ 	.word	0x00000000
        /*0040*/ 	.short	0x0005
        /*0042*/ 	.short	0x0028
        /*0044*/ 	.byte	0x00, 0xf4, 0x21, 0x00


	//----- nvinfo : EIATTR_KPARAM_INFO
	.align		4
.L_19:
        /*0048*/ 	.byte	0x04, 0x17
        /*004a*/ 	.short	(.L_21 - .L_20)
.L_20:
        /*004c*/ 	.word	0x00000000
        /*0050*/ 	.short	0x0004
        /*0052*/ 	.short	0x0020
        /*0054*/ 	.byte	0x00, 0xf4, 0x21, 0x00


	//----- nvinfo : EIATTR_KPARAM_INFO
	.align		4
.L_21:
        /*0058*/ 	.byte	0x04, 0x17
        /*005a*/ 	.short	(.L_23 - .L_22)
.L_22:
        /*005c*/ 	.word	0x00000000
        /*0060*/ 	.short	0x0003
        /*0062*/ 	.short	0x0018
        /*0064*/ 	.byte	0x00, 0xf4, 0x21, 0x00


	//----- nvinfo : EIATTR_KPARAM_INFO
	.align		4
.L_23:
        /*0068*/ 	.byte	0x04, 0x17
        /*006a*/ 	.short	(.L_25 - .L_24)
.L_24:
        /*006c*/ 	.word	0x00000000
        /*0070*/ 	.short	0x0002
        /*0072*/ 	.short	0x0010
        /*0074*/ 	.byte	0x00, 0xf4, 0x21, 0x00


	//----- nvinfo : EIATTR_KPARAM_INFO
	.align		4
.L_25:
        /*0078*/ 	.byte	0x04, 0x17
        /*007a*/ 	.short	(.L_27 - .L_26)
.L_26:
        /*007c*/ 	.word	0x00000000
        /*0080*/ 	.short	0x0001
        /*0082*/ 	.short	0x0008
        /*0084*/ 	.byte	0x00, 0xf4, 0x21, 0x00


	//----- nvinfo : EIATTR_KPARAM_INFO
	.align		4
.L_27:
        /*0088*/ 	.byte	0x04, 0x17
        /*008a*/ 	.short	(.L_29 - .L_28)
.L_28:
        /*008c*/ 	.word	0x00000000
        /*0090*/ 	.short	0x0000
        /*0092*/ 	.short	0x0000
        /*0094*/ 	.byte	0x00, 0xf4, 0x21, 0x00


	//----- nvinfo : EIATTR_SPARSE_MMA_MASK
	.align		4
.L_29:
        /*0098*/ 	.byte	0x03, 0x50
        /*009a*/ 	.short	0x0000


	//----- nvinfo : EIATTR_MAXREG_COUNT
	.align		4
        /*009c*/ 	.byte	0x03, 0x1b
        /*009e*/ 	.short	0x00ff


	//----- nvinfo : EIATTR_EXIT_INSTR_OFFSETS
	.align		4
        /*00a0*/ 	.byte	0x04, 0x1c
        /*00a2*/ 	.short	(.L_31 - .L_30)


	//   ....[0]....
.L_30:
        /*00a4*/ 	.word	0x000009b0


	//----- nvinfo : EIATTR_REQNTID
	.align		4
.L_31:
        /*00a8*/ 	.byte	0x04, 0x10
        /*00aa*/ 	.short	(.L_33 - .L_32)
.L_32:
        /*00ac*/ 	.word	0x00000080
        /*00b0*/ 	.word	0x00000001
        /*00b4*/ 	.word	0x00000001


	//----- nvinfo : EIATTR_CBANK_PARAM_SIZE
	.align		4
.L_33:
        /*00b8*/ 	.byte	0x03, 0x19
        /*00ba*/ 	.short	0x0044


	//----- nvinfo : EIATTR_PARAM_CBANK
	.align		4
        /*00bc*/ 	.byte	0x04, 0x0a
        /*00be*/ 	.short	(.L_35 - .L_34)
	.align		4
.L_34:
        /*00c0*/ 	.word	index@(.nv.constant0.triton_poi_fused__native_batch_norm_legit_no_training_convolution_relu_threshold_backward_30)
        /*00c4*/ 	.short	0x0210
        /*00c6*/ 	.short	0x0044


	//----- nvinfo : EIATTR_SW_WAR
	.align		4
.L_35:
        /*00c8*/ 	.byte	0x04, 0x36
        /*00ca*/ 	.short	(.L_37 - .L_36)
.L_36:
        /*00cc*/ 	.word	0x00000008
.L_37:


//--------------------- .nv.callgraph             --------------------------
	.section	.nv.callgraph,"",@"SHT_CUDA_CALLGRAPH"
	.align	4
	.sectionentsize	8
	.align		4
        /*0000*/ 	.word	0x00000000
	.align		4
        /*0004*/ 	.word	0xffffffff
	.align		4
        /*0008*/ 	.word	0x00000000
	.align		4
        /*000c*/ 	.word	0xfffffffe
	.align		4
        /*0010*/ 	.word	0x00000000
	.align		4
        /*0014*/ 	.word	0xfffffffd
	.align		4
        /*0018*/ 	.word	0x00000000
	.align		4
        /*001c*/ 	.word	0xfffffffc


//--------------------- .nv.constant4             --------------------------
	.section	.nv.constant4,"a",@progbits
	.align	8
	.align		8
.nv.constant4:
        /*0000*/ 	.dword	_$_str
	.align		8
        /*0008*/ 	.dword	_$_str_$_2


//--------------------- .text.triton_poi_fused__native_batch_norm_legit_no_training_convolution_relu_threshold_backward_30 --------------------------
	.section	.text.triton_poi_fused__native_batch_norm_legit_no_training_convolution_relu_threshold_backward_30,"ax",@progbits
	.sectionflags	@"SHF_BARRIERS=1"
	.align	128
        .global         triton_poi_fused__native_batch_norm_legit_no_training_convolution_relu_threshold_backward_30
        .type           triton_poi_fused__native_batch_norm_legit_no_training_convolution_relu_threshold_backward_30,@function
        .size           triton_poi_fused__native_batch_norm_legit_no_training_convolution_relu_threshold_backward_30,(.L_x_1 - triton_poi_fused__native_batch_norm_legit_no_training_convolution_relu_threshold_backward_30)
        .other          triton_poi_fused__native_batch_norm_legit_no_training_convolution_relu_threshold_backward_30,@"STO_CUDA_ENTRY STV_DEFAULT"
triton_poi_fused__native_batch_norm_legit_no_training_convolution_relu_threshold_backward_30:
.text.triton_poi_fused__native_batch_norm_legit_no_training_convolution_relu_threshold_backward_30:
[----:B------:R-:W-:Y:S01]  /*0000*/  LDC R1, c[0x0][0x28] ;  /* 0x00000a00ff017b82 */ /* 0x000fe20000000800 */
[----:B------:R-:W1:Y:S07]  /*0010*/  S2R R16, SR_TID.X ;  /* 0x0000000000107919 */ /* 0x000e6e0000002100 */
[----:B------:R-:W2:Y:S01]  /*0020*/  LDC.64 R12, c[0x0][0x228] ;  /* 0x00008a00ff0c7b82 */ /* 0x000ea20000000a00 */
[----:B------:R-:W-:Y:S01]  /*0030*/  ULDC.64 UR6, c[0x0][0x208] ;  /* 0x0000820000067ab9 */ /* 0x000fe20000000a00 */
[----:B------:R-:W3:Y:S06]  /*0040*/  S2R R0, SR_CTAID.X ;  /* 0x0000000000007919 */ /* 0x000eec0000002500 */
[----:B------:R-:W4:Y:S08]  /*0050*/  LDC.64 R22, c[0x0][0x210] ;  /* 0x00008400ff167b82 */ /* 0x000f300000000a00 */
[----:B------:R-:W5:Y:S08]  /*0060*/  LDC.64 R4, c[0x0][0x218] ;  /* 0x00008600ff047b82 */ /* 0x000f700000000a00 */
[----:B------:R-:W2:Y:S08]  /*0070*/  LDC.64 R24, c[0x0][0x220] ;  /* 0x00008800ff187b82 */ /* 0x000eb00000000a00 */
[----:B------:R-:W4:Y:S01]  /*0080*/  LDC.64 R14, c[0x0][0x230] ;  /* 0x00008c00ff0e7b82 */ /* 0x000f220000000a00 */
[----:B-1----:R-:W-:-:S07]  /*0090*/  IMAD.SHL.U32 R2, R16, 0x8, RZ ;  /* 0x0000000810027824 */ /* 0x002fce00078e00ff */
[----:B------:R-:W1:Y:S01]  /*00a0*/  S2UR UR5, SR_CgaCtaId ;  /* 0x00000000000579c3 */ /* 0x000e620000008800 */
[----:B---3--:R-:W-:Y:S01]  /*00b0*/  IMAD.SHL.U32 R19, R0, 0x400, RZ ;  /* 0x0000040000137824 */ /* 0x008fe200078e00ff */
[----:B------:R-:W-:Y:S01]  /*00c0*/  SHF.R.S32.HI R3, RZ, 0x15, R0 ;  /* 0x00000015ff037819 */ /* 0x000fe20000011400 */
[----:B------:R-:W-:Y:S01]  /*00d0*/  UMOV UR4, 0x400 ;  /* 0x0000040000047882 */ /* 0x000fe20000000000 */
[----:B------:R-:W-:Y:S01]  /*00e0*/  LOP3.LUT R2, R2, 0x3f8, RZ, 0xc0, !PT ;  /* 0x000003f802027812 */ /* 0x000fe200078ec0ff */
[----:B------:R-:W-:Y:S01]  /*00f0*/  ULDC.64 UR8, c[0x0][0x248] ;  /* 0x0000920000087ab9 */ /* 0x000fe20000000a00 */
[----:B------:R-:W-:Y:S02]  /*0100*/  SGXT R3, R3, 0x1 ;  /* 0x000000010303781a */ /* 0x000fe40000000200 */
[----:B------:R-:W-:-:S04]  /*0110*/  LOP3.LUT R0, R19, R2, RZ, 0xfc, !PT ;  /* 0x0000000213007212 */ /* 0x000fc800078efcff */
[----:B------:R-:W-:-:S04]  /*0120*/  LEA.HI R3, R3, R0, RZ, 0x6 ;  /* 0x0000000003037211 */ /* 0x000fc800078f30ff */
[--C-:B------:R-:W-:Y:S02]  /*0130*/  SHF.R.S32.HI R17, RZ, 0x6, R3.reuse ;  /* 0x00000006ff117819 */ /* 0x100fe40000011403 */
[----:B------:R-:W-:-:S04]  /*0140*/  SHF.R.S32.HI R6, RZ, 0x1f, R3 ;  /* 0x0000001fff067819 */ /* 0x000fc80000011403 */
[----:B------:R-:W-:-:S04]  /*0150*/  LEA.HI R6, R6, R17, RZ, 0x9 ;  /* 0x0000001106067211 */ /* 0x000fc800078f48ff */
[----:B------:R-:W-:-:S05]  /*0160*/  LOP3.LUT R6, R6, 0xfffffe00, RZ, 0xc0, !PT ;  /* 0xfffffe0006067812 */ /* 0x000fca00078ec0ff */
[----:B------:R-:W-:-:S04]  /*0170*/  IMAD.IADD R17, R17, 0x1, -R6 ;  /* 0x0000000111117824 */ /* 0x000fc800078e0a06 */
[----:B--2---:R-:W-:-:S05]  /*0180*/  IMAD.WIDE R12, R17, 0x4, R12 ;  /* 0x00000004110c7825 */ /* 0x004fca00078e020c */
[----:B------:R2:W3:Y:S01]  /*0190*/  LDG.E.EL R21, desc[UR6][R12.64] ;  /* 0x000000060c157981 */ /* 0x0004e2000c2e1900 */
[----:B----4-:R-:W-:-:S04]  /*01a0*/  IMAD.WIDE R26, R0, 0x4, R22 ;  /* 0x00000004001a7825 */ /* 0x010fc800078e0216 */
[C---:B-----5:R-:W-:Y:S01]  /*01b0*/  IMAD.WIDE R28, R17.reuse, 0x4, R4 ;  /* 0x00000004111c7825 */ /* 0x060fe200078e0204 */
[----:B------:R-:W4:Y:S04]  /*01c0*/  LDG.E.128 R8, desc[UR6][R26.64+0x10] ;  /* 0x000010061a087981 */ /* 0x000f28000c1e1d00 */
[----:B------:R-:W5:Y:S01]  /*01d0*/  LDG.E.128 R4, desc[UR6][R26.64] ;  /* 0x000000061a047981 */ /* 0x000f62000c1e1d00 */
[C---:B0-----:R-:W-:Y:S01]  /*01e0*/  IMAD.WIDE R24, R17.reuse, 0x4, R24 ;  /* 0x0000000411187825 */ /* 0x041fe200078e0218 */
[----:B--2---:R-:W0:Y:S02]  /*01f0*/  LDC.64 R12, c[0x0][0x238] ;  /* 0x00008e00ff0c7b82 */ /* 0x004e240000000a00 */
[----:B------:R-:W5:Y:S04]  /*0200*/  LDG.E.EL R3, desc[UR6][R28.64] ;  /* 0x000000061c037981 */ /* 0x000f68000c2e1900 */
[----:B------:R2:W4:Y:S01]  /*0210*/  LDG.E.EL R20, desc[UR6][R24.64] ;  /* 0x0000000618147981 */ /* 0x000522000c2e1900 */
[----:B------:R-:W-:-:S04]  /*0220*/  IMAD.WIDE R14, R17, 0x4, R14 ;  /* 0x00000004110e7825 */ /* 0x000fc800078e020e */
[----:B0-----:R-:W-:Y:S02]  /*0230*/  IMAD.WIDE R12, R17, 0x4, R12 ;  /* 0x00000004110c7825 */ /* 0x001fe400078e020c */
[----:B------:R-:W4:Y:S04]  /*0240*/  LDG.E.EL R17, desc[UR6][R14.64] ;  /* 0x000000060e117981 */ /* 0x000f28000c2e1900 */
[----:B------:R0:W4:Y:S01]  /*0250*/  LDG.E.EL R18, desc[UR6][R12.64] ;  /* 0x000000060c127981 */ /* 0x000122000c2e1900 */
[----:B-1----:R-:W-:-:S06]  /*0260*/  UPRMT UR4, UR5, 0x654, UR4 ;  /* 0x0000065405047896 */ /* 0x002fcc0008000004 */
[----:B------:R-:W-:Y:S01]  /*0270*/  LEA R2, R2, UR4, 0x2 ;  /* 0x0000000402027c11 */ /* 0x000fe2000f8e10ff */
[----:B------:R-:W-:Y:S02]  /*0280*/  IMAD.SHL.U32 R16, R16, 0x4, RZ ;  /* 0x0000000410107824 */ /* 0x000fe400078e00ff */
[----:B--2---:R-:W-:-:S03]  /*0290*/  IMAD.MOV.U32 R25, RZ, RZ, 0x3e800000 ;  /* 0x3e800000ff197424 */ /* 0x004fc600078e00ff */
[----:B------:R-:W-:Y:S02]  /*02a0*/  LOP3.LUT R16, R16, 0x1fc, RZ, 0xc0, !PT ;  /* 0x000001fc10107812 */ /* 0x000fe400078ec0ff */
[----:B------:R-:W-:Y:S01]  /*02b0*/  SHF.R.S32.HI R28, RZ, 0x1f, R19 ;  /* 0x0000001fff1c7819 */ /* 0x000fe20000011413 */
[----:B---3--:R-:W-:-:S06]  /*02c0*/  FADD R21, R21, 9.9999997473787516356e-06 ;  /* 0x3727c5ac15157421 */ /* 0x008fcc0000000000 */
[----:B------:R-:W1:Y:S01]  /*02d0*/  MUFU.SQRT R21, R21 ;  /* 0x0000001500157308 */ /* 0x000e620000002000 */
[--C-:B-----5:R-:W-:Y:S01]  /*02e0*/  FADD R4, R4, R3.reuse ;  /* 0x0000000304047221 */ /* 0x120fe20000000000 */
[--C-:B------:R-:W-:Y:S01]  /*02f0*/  FADD R5, R5, R3.reuse ;  /* 0x0000000305057221 */ /* 0x100fe20000000000 */
[--C-:B------:R-:W-:Y:S01]  /*0300*/  FADD R6, R6, R3.reuse ;  /* 0x0000000306067221 */ /* 0x100fe20000000000 */
[--C-:B------:R-:W-:Y:S01]  /*0310*/  FADD R7, R7, R3.reuse ;  /* 0x0000000307077221 */ /* 0x100fe20000000000 */
[--C-:B----4-:R-:W-:Y:S01]  /*0320*/  FADD R8, R8, R3.reuse ;  /* 0x0000000308087221 */ /* 0x110fe20000000000 */
[--C-:B------:R-:W-:Y:S01]  /*0330*/  FADD R9, R9, R3.reuse ;  /* 0x0000000309097221 */ /* 0x100fe20000000000 */
[--C-:B------:R-:W-:Y:S01]  /*0340*/  FADD R10, R10, R3.reuse ;  /* 0x000000030a0a7221 */ /* 0x100fe20000000000 */
[----:B-1----:R-:W-:Y:S01]  /*0350*/  FSETP.GT.AND P0, PT, R21, 8.50705917302346158658e+37, PT ;  /* 0x7e8000001500780b */ /* 0x002fe20003f04000 */
[----:B------:R-:W-:Y:S01]  /*0360*/  FADD R11, R11, R3 ;  /* 0x000000030b0b7221 */ /* 0x000fe20000000000 */
[C---:B------:R-:W-:Y:S01]  /*0370*/  FSETP.GEU.AND P1, PT, R21.reuse, 1.175494350822287508e-38, PT ;  /* 0x008000001500780b */ /* 0x040fe20003f2e000 */
[----:B------:R-:W-:Y:S04]  /*0380*/  STS.128 [R2], R4 ;  /* 0x0000000402007388 */ /* 0x000fe80000000c00 */
[----:B------:R1:W-:Y:S06]  /*0390*/  STS.128 [R2+0x10], R8 ;  /* 0x0000100802007388 */ /* 0x0003ec0000000c00 */
[----:B------:R-:W-:-:S04]  /*03a0*/  @P0 FMUL R21, R21, 0.25 ;  /* 0x3e80000015150820 */ /* 0x000fc80000400000 */
[----:B------:R-:W-:-:S04]  /*03b0*/  @!P1 FMUL R21, R21, 16777216 ;  /* 0x4b80000015159820 */ /* 0x000fc80000400000 */
[----:B------:R2:W3:Y:S01]  /*03c0*/  MUFU.RCP R24, R21 ;  /* 0x0000001500187308 */ /* 0x0004e20000001000 */
[----:B------:R-:W-:Y:S01]  /*03d0*/  LEA R3, R16, UR4, 0x2 ;  /* 0x0000000410037c11 */ /* 0x000fe2000f8e10ff */
[----:B------:R-:W-:Y:S01]  /*03e0*/  BAR.SYNC.DEFER_BLOCKING 0x0 ;  /* 0x0000000000007b1d */ /* 0x000fe20000010000 */
[----:B------:R-:W-:-:S05]  /*03f0*/  FSEL R25, R25, 1, P0 ;  /* 0x3f80000019197808 */ /* 0x000fca0000000000 */
[----:B------:R-:W-:Y:S01]  /*0400*/  @!P1 FMUL R25, R25, 16777216 ;  /* 0x4b80000019199820 */ /* 0x000fe20000400000 */
[C---:B------:R-:W-:Y:S01]  /*0410*/  FADD R27, -R20.reuse, R5 ;  /* 0x00000005141b7221 */ /* 0x040fe20000000100 */
[C---:B------:R-:W-:Y:S01]  /*0420*/  FADD R29, -R20.reuse, R6 ;  /* 0x00000006141d7221 */ /* 0x040fe20000000100 */
[C---:B------:R-:W-:Y:S01]  /*0430*/  FADD R26, -R20.reuse, R7 ;  /* 0x00000007141a7221 */ /* 0x040fe20000000100 */
[----:B------:R-:W-:Y:S01]  /*0440*/  LOP3.LUT R16, R19, R16, RZ, 0xfc, !PT ;  /* 0x0000001013107212 */ /* 0x000fe200078efcff */
[C---:B--2---:R-:W-:Y:S01]  /*0450*/  FADD R21, -R20.reuse, R10 ;  /* 0x0000000a14157221 */ /* 0x044fe20000000100 */
[----:B-1----:R-:W-:Y:S01]  /*0460*/  FADD R8, -R20, R8 ;  /* 0x0000000814087221 */ /* 0x002fe20000000100 */
[----:B---3--:R-:W-:Y:S01]  /*0470*/  FMUL R24, R24, R25 ;  /* 0x0000001918187220 */ /* 0x008fe20000400000 */
[----:B------:R-:W-:Y:S01]  /*0480*/  FADD R25, -R20, R4 ;  /* 0x0000000414197221 */ /* 0x000fe20000000100 */
[----:B------:R-:W-:Y:S01]  /*0490*/  ULDC.64 UR4, c[0x0][0x210] ;  /* 0x0000840000047ab9 */ /* 0x000fe20000000a00 */
[----:B0-----:R-:W0:Y:S04]  /*04a0*/  LDS.128 R12, [R3] ;  /* 0x00000000030c7984 */ /* 0x001e280000000c00 */
[----:B------:R-:W1:Y:S01]  /*04b0*/  LDS.128 R4, [R3+0x800] ;  /* 0x0008000003047984 */ /* 0x000e620000000c00 */
[----:B------:R-:W-:-:S02]  /*04c0*/  IMAD.SHL.U32 R19, R16, 0x4, RZ ;  /* 0x0000000410137824 */ /* 0x000fc400078e00ff */
[----:B------:R-:W-:Y:S01]  /*04d0*/  FMUL R10, R24, R29 ;  /* 0x0000001d180a7220 */ /* 0x000fe20000400000 */
[----:B------:R-:W-:-:S04]  /*04e0*/  IMAD.WIDE R22, R16, 0x4, R22 ;  /* 0x0000000410167825 */ /* 0x000fc800078e0216 */
[----:B------:R-:W-:Y:S01]  /*04f0*/  FMUL R29, R24, R21 ;  /* 0x00000015181d7220 */ /* 0x000fe20000400000 */
[C---:B------:R-:W-:Y:S01]  /*0500*/  FADD R9, -R20.reuse, R9 ;  /* 0x0000000914097221 */ /* 0x040fe20000000100 */
[----:B------:R-:W-:Y:S01]  /*0510*/  FADD R11, -R20, R11 ;  /* 0x0000000b140b7221 */ /* 0x000fe20000000100 */
[----:B------:R-:W-:Y:S01]  /*0520*/  FMUL R21, R24, R8 ;  /* 0x0000000818157220 */ /* 0x000fe20000400000 */
[----:B------:R-:W-:Y:S02]  /*0530*/  SHF.L.U64.HI R28, R16, 0x2, R28 ;  /* 0x00000002101c7819 */ /* 0x000fe4000001021c */
[----:B------:R-:W-:Y:S01]  /*0540*/  IADD3 R20, P0, R19, UR4, RZ ;  /* 0x0000000413147c10 */ /* 0x000fe2000ff1e0ff */
[C---:B------:R-:W-:Y:S01]  /*0550*/  FMUL R25, R24.reuse, R25 ;  /* 0x0000001918197220 */ /* 0x040fe20000400000 */
[C---:B------:R-:W-:Y:S01]  /*0560*/  FMUL R27, R24.reuse, R27 ;  /* 0x0000001b181b7220 */ /* 0x040fe20000400000 */
[C---:B------:R-:W-:Y:S01]  /*0570*/  FMUL R26, R24.reuse, R26 ;  /* 0x0000001a181a7220 */ /* 0x040fe20000400000 */
[C---:B------:R-:W-:Y:S01]  /*0580*/  FMUL R9, R24.reuse, R9 ;  /* 0x0000000918097220 */ /* 0x040fe20000400000 */
[C-C-:B------:R-:W-:Y:S01]  /*0590*/  FFMA R25, R17.reuse, R25, R18.reuse ;  /* 0x0000001911197223 */ /* 0x140fe20000000012 */
[C-C-:B------:R-:W-:Y:S01]  /*05a0*/  FFMA R10, R17.reuse, R10, R18.reuse ;  /* 0x0000000a110a7223 */ /* 0x140fe20000000012 */
[C-C-:B------:R-:W-:Y:S01]  /*05b0*/  FFMA R27, R17.reuse, R27, R18.reuse ;  /* 0x0000001b111b7223 */ /* 0x140fe20000000012 */
[--C-:B------:R-:W-:Y:S01]  /*05c0*/  FFMA R29, R17, R29, R18.reuse ;  /* 0x0000001d111d7223 */ /* 0x100fe20000000012 */
[----:B0-----:R0:W-:Y:S01]  /*05d0*/  STG.E.128 desc[UR6][R22.64], R12 ;  /* 0x0000000c16007986 */ /* 0x0011e2000c101d06 */
[----:B------:R-:W-:Y:S01]  /*05e0*/  FSETP.GEU.AND P6, PT, R25, RZ, PT ;  /* 0x000000ff1900720b */ /* 0x000fe20003fce000 */
[C-C-:B0-----:R-:W-:Y:S01]  /*05f0*/  FFMA R12, R17.reuse, R21, R18.reuse ;  /* 0x00000015110c7223 */ /* 0x141fe20000000012 */
[----:B------:R-:W-:Y:S01]  /*0600*/  IADD3.X R21, R28, UR5, RZ, P0, !PT ;  /* 0x000000051c157c10 */ /* 0x000fe200087fe4ff */
[----:B------:R-:W-:Y:S01]  /*0610*/  FMUL R15, R24, R11 ;  /* 0x0000000b180f7220 */ /* 0x000fe20000400000 */
[--C-:B------:R-:W-:Y:S01]  /*0620*/  FFMA R13, R17, R9, R18.reuse ;  /* 0x00000009110d7223 */ /* 0x100fe20000000012 */
[----:B------:R-:W-:Y:S01]  /*0630*/  FSEL R8, R25, RZ, P6 ;  /* 0x000000ff19087208 */ /* 0x000fe20003000000 */
[----:B------:R-:W-:Y:S01]  /*0640*/  ULDC.64 UR4, c[0x0][0x240] ;  /* 0x0000900000047ab9 */ /* 0x000fe20000000a00 */
[----:B-1----:R0:W-:Y:S01]  /*0650*/  STG.E.128 desc[UR6][R20.64+0x800], R4 ;  /* 0x0008000414007986 */ /* 0x0021e2000c101d06 */
[----:B------:R-:W-:Y:S01]  /*0660*/  BAR.SYNC.DEFER_BLOCKING 0x0 ;  /* 0x0000000000007b1d */ /* 0x000fe20000010000 */
[C-C-:B------:R-:W-:Y:S01]  /*0670*/  FFMA R11, R17.reuse, R26, R18.reuse ;  /* 0x0000001a110b7223 */ /* 0x140fe20000000012 */
[----:B------:R-:W-:Y:S01]  /*0680*/  FFMA R15, R17, R15, R18 ;  /* 0x0000000f110f7223 */ /* 0x000fe20000000012 */
[----:B------:R-:W-:-:S02]  /*0690*/  FSETP.GEU.AND P5, PT, R27, RZ, PT ;  /* 0x000000ff1b00720b */ /* 0x000fc40003fae000 */
[----:B------:R-:W-:Y:S02]  /*06a0*/  FSETP.GEU.AND P4, PT, R10, RZ, PT ;  /* 0x000000ff0a00720b */ /* 0x000fe40003f8e000 */
[----:B------:R-:W-:Y:S02]  /*06b0*/  FSETP.GEU.AND P3, PT, R11, RZ, PT ;  /* 0x000000ff0b00720b */ /* 0x000fe40003f6e000 */
[----:B------:R-:W-:Y:S02]  /*06c0*/  FSETP.GEU.AND P2, PT, R12, RZ, PT ;  /* 0x000000ff0c00720b */ /* 0x000fe40003f4e000 */
[----:B------:R-:W-:Y:S02]  /*06d0*/  FSETP.GEU.AND P1, PT, R13, RZ, PT ;  /* 0x000000ff0d00720b */ /* 0x000fe40003f2e000 */
[----:B------:R-:W-:Y:S01]  /*06e0*/  FSETP.GEU.AND P0, PT, R29, RZ, PT ;  /* 0x000000ff1d00720b */ /* 0x000fe20003f0e000 */
[----:B0-----:R-:W0:Y:S01]  /*06f0*/  LDC.64 R4, c[0x0][0x240] ;  /* 0x00009000ff047b82 */ /* 0x001e220000000a00 */
[----:B------:R-:W-:-:S02]  /*0700*/  FSETP.GEU.AND P6, PT, R15, RZ, PT ;  /* 0x000000ff0f00720b */ /* 0x000fc40003fce000 */
[----:B------:R-:W-:Y:S02]  /*0710*/  FSEL R9, R27, RZ, P5 ;  /* 0x000000ff1b097208 */ /* 0x000fe40002800000 */
[----:B------:R-:W-:Y:S02]  /*0720*/  FSEL R10, R10, RZ, P4 ;  /* 0x000000ff0a0a7208 */ /* 0x000fe40002000000 */
[----:B------:R-:W-:Y:S02]  /*0730*/  FSEL R11, R11, RZ, P3 ;  /* 0x000000ff0b0b7208 */ /* 0x000fe40001800000 */
[----:B------:R-:W-:Y:S02]  /*0740*/  FSEL R12, R12, RZ, P2 ;  /* 0x000000ff0c0c7208 */ /* 0x000fe40001000000 */
[----:B------:R-:W-:Y:S02]  /*0750*/  FSEL R13, R13, RZ, P1 ;  /* 0x000000ff0d0d7208 */ /* 0x000fe40000800000 */
[----:B------:R-:W-:-:S02]  /*0760*/  FSEL R14, R29, RZ, P0 ;  /* 0x000000ff1d0e7208 */ /* 0x000fc40000000000 */
[----:B------:R-:W-:Y:S01]  /*0770*/  FSEL R15, R15, RZ, P6 ;  /* 0x000000ff0f0f7208 */ /* 0x000fe20003000000 */
[----:B------:R1:W-:Y:S04]  /*0780*/  STS.128 [R2], R8 ;  /* 0x0000000802007388 */ /* 0x0003e80000000c00 */
[----:B------:R2:W-:Y:S01]  /*0790*/  STS.128 [R2+0x10], R12 ;  /* 0x0000100c02007388 */ /* 0x0005e20000000c00 */
[----:B------:R-:W-:Y:S01]  /*07a0*/  BAR.SYNC.DEFER_BLOCKING 0x0 ;  /* 0x0000000000007b1d */ /* 0x000fe20000010000 */
[----:B------:R-:W-:Y:S02]  /*07b0*/  FSETP.GTU.AND P2, PT, R10, RZ, PT ;  /* 0x000000ff0a00720b */ /* 0x000fe40003f4c000 */
[----:B------:R-:W-:Y:S02]  /*07c0*/  FSETP.GTU.AND P0, PT, R8, RZ, PT ;  /* 0x000000ff0800720b */ /* 0x000fe40003f0c000 */
[----:B------:R-:W-:Y:S01]  /*07d0*/  SEL R7, RZ, 0x1, P2 ;  /* 0x00000001ff077807 */ /* 0x000fe20001000000 */
[----:B------:R-:W3:Y:S04]  /*07e0*/  LDS.128 R20, [R3] ;  /* 0x0000000003147984 */ /* 0x000ee80000000c00 */
[----:B------:R4:W5:Y:S01]  /*07f0*/  LDS.128 R24, [R3+0x800] ;  /* 0x0008000003187984 */ /* 0x0009620000000c00 */
[----:B------:R-:W-:-:S02]  /*0800*/  FSETP.GTU.AND P1, PT, R9, RZ, PT ;  /* 0x000000ff0900720b */ /* 0x000fc40003f2c000 */
[----:B------:R-:W-:Y:S02]  /*0810*/  FSETP.GTU.AND P4, PT, R14, RZ, PT ;  /* 0x000000ff0e00720b */ /* 0x000fe40003f8c000 */
[----:B------:R-:W-:Y:S02]  /*0820*/  FSETP.GTU.AND P2, PT, R15, RZ, PT ;  /* 0x000000ff0f00720b */ /* 0x000fe40003f4c000 */
[----:B------:R-:W-:Y:S02]  /*0830*/  FSETP.GTU.AND P3, PT, R11, RZ, PT ;  /* 0x000000ff0b00720b */ /* 0x000fe40003f6c000 */
[----:B-1----:R-:W-:Y:S02]  /*0840*/  SEL R9, RZ, 0x1, P1 ;  /* 0x00000001ff097807 */ /* 0x002fe40000800000 */
[----:B--2---:R-:W-:Y:S02]  /*0850*/  SEL R2, RZ, 0x1, P0 ;  /* 0x00000001ff027807 */ /* 0x004fe40000000000 */
[----:B----4-:R-:W-:-:S02]  /*0860*/  SEL R3, RZ, 0x1, P2 ;  /* 0x00000001ff037807 */ /* 0x010fc40001000000 */
[----:B------:R-:W-:Y:S02]  /*0870*/  SEL R6, RZ, 0x1, P4 ;  /* 0x00000001ff067807 */ /* 0x000fe40002000000 */
[----:B------:R-:W-:Y:S02]  /*0880*/  FSETP.GTU.AND P1, PT, R13, RZ, PT ;  /* 0x000000ff0d00720b */ /* 0x000fe40003f2c000 */
[----:B------:R-:W-:Y:S02]  /*0890*/  FSETP.GTU.AND P0, PT, R12, RZ, PT ;  /* 0x000000ff0c00720b */ /* 0x000fe40003f0c000 */
[----:B------:R-:W-:Y:S02]  /*08a0*/  SEL R8, RZ, 0x1, P3 ;  /* 0x00000001ff087807 */ /* 0x000fe40001800000 */
[----:B------:R-:W-:Y:S02]  /*08b0*/  PRMT R10, R6, 0x3340, R3 ;  /* 0x00003340060a7816 */ /* 0x000fe40000000003 */
[----:B------:R-:W-:-:S02]  /*08c0*/  SEL R3, RZ, 0x1, P1 ;  /* 0x00000001ff037807 */ /* 0x000fc40000800000 */
[----:B------:R-:W-:Y:S02]  /*08d0*/  SEL R12, RZ, 0x1, P0 ;  /* 0x00000001ff0c7807 */ /* 0x000fe40000000000 */
[----:B------:R-:W-:Y:S02]  /*08e0*/  PRMT R9, R2, 0x3340, R9 ;  /* 0x0000334002097816 */ /* 0x000fe40000000009 */
[----:B------:R-:W-:Y:S02]  /*08f0*/  PRMT R8, R7, 0x3340, R8 ;  /* 0x0000334007087816 */ /* 0x000fe40000000008 */
[----:B------:R-:W-:Y:S02]  /*0900*/  IADD3 R2, P0, R19, UR4, RZ ;  /* 0x0000000413027c10 */ /* 0x000fe4000ff1e0ff */
[----:B------:R-:W-:Y:S02]  /*0910*/  IADD3 R6, P1, R0, UR8, RZ ;  /* 0x0000000800067c10 */ /* 0x000fe4000ff3e0ff */
[----:B------:R-:W-:Y:S01]  /*0920*/  PRMT R11, R12, 0x3340, R3 ;  /* 0x000033400c0b7816 */ /* 0x000fe20000000003 */
[----:B0-----:R-:W-:Y:S01]  /*0930*/  IMAD.WIDE R4, R16, 0x4, R4 ;  /* 0x0000000410047825 */ /* 0x001fe200078e0204 */
[----:B------:R-:W-:-:S02]  /*0940*/  IADD3.X R3, R28, UR5, RZ, P0, !PT ;  /* 0x000000051c037c10 */ /* 0x000fc400087fe4ff */
[----:B------:R-:W-:Y:S02]  /*0950*/  PRMT R8, R9, 0x5410, R8 ;  /* 0x0000541009087816 */ /* 0x000fe40000000008 */
[----:B------:R-:W-:Y:S02]  /*0960*/  LEA.HI.X.SX32 R7, R0, UR9, 0x1, P1 ;  /* 0x0000000900077c11 */ /* 0x000fe400088f0eff */
[----:B------:R-:W-:Y:S01]  /*0970*/  PRMT R9, R11, 0x5410, R10 ;  /* 0x000054100b097816 */ /* 0x000fe2000000000a */
[----:B---3--:R-:W-:Y:S04]  /*0980*/  STG.E.128 desc[UR6][R4.64], R20 ;  /* 0x0000001404007986 */ /* 0x008fe8000c101d06 */
[----:B-----5:R-:W-:Y:S04]  /*0990*/  STG.E.128 desc[UR6][R2.64+0x800], R24 ;  /* 0x0008001802007986 */ /* 0x020fe8000c101d06 */
[----:B------:R-:W-:Y:S01]  /*09a0*/  STG.E.64 desc[UR6][R6.64], R8 ;  /* 0x0000000806007986 */ /* 0x000fe2000c101b06 */
[----:B------:R-:W-:Y:S05]  /*09b0*/  EXIT ;  /* 0x000000000000794d */ /* 0x000fea0003800000 */
.L_x_0:
[----:B------:R-:W-:-:S00]  /*09c0*/  BRA `(.L_x_0) ;  /* 0xfffffffc00fc7947 */ /* 0x000fc0000383ffff */
[----:B------:R-:W-:-:S00]  /*09d0*/  NOP ;  /* 0x0000000000007918 */ /* 0x000fc00000000000 */
        /* <DEDUP_REMOVED lines=10> */
.L_x_1:


//--------------------- .nv.global.init           --------------------------
	.section	.nv.global.init,"aw",@progbits
.nv.global.init:
	.type		_$_str,@object
	.size		_$_str,(_$_str_$_2 - _$_str)
_$_str:
        /*0000*/ 	.byte	0x5f, 0x5f, 0x43, 0x55, 0x44, 0x41, 0x5f, 0x46, 0x54, 0x5a, 0x00
	.type		_$_str_$_2,@object
	.size		_$_str_$_2,(.L_1 - _$_str_$_2)
_$_str_$_2:
        /*000b*/ 	.byte	0x5f, 0x5f, 0x43, 0x55, 0x44, 0x41, 0x5f, 0x50, 0x52, 0x45, 0x43, 0x5f, 0x53, 0x51, 0x52, 0x54
        /*001b*/ 	.byte	0x00
.L_1:


//--------------------- .nv.shared.triton_poi_fused__native_batch_norm_legit_no_training_convolution_relu_threshold_backward_30 --------------------------
	.section	.nv.shared.triton_poi_fused__native_batch_norm_legit_no_training_convolution_relu_threshold_backward_30,"aw",@nobits
	.sectionflags	@""
	.align	16
	.zero		1024


//--------------------- .nv.constant0.triton_poi_fused__native_batch_norm_legit_no_training_convolution_relu_threshold_backward_30 --------------------------
	.section	.nv.constant0.triton_poi_fused__native_batch_norm_legit_no_training_convolution_relu_threshold_backward_30,"a",@progbits
	.sectionflags	@""
	.align	4
.nv.constant0.triton_poi_fused__native_batch_norm_legit_no_training_convolution_relu_threshold_backward_30:
	.zero		596
